//
// Generated by NVIDIA NVVM Compiler
//
// Compiler Build ID: CL-36424714
// Cuda compilation tools, release 13.0, V13.0.88
// Based on NVVM 20.0.0
//

.version 9.0
.target sm_100
.address_size 64

	// .globl	_Z10EchoKernelv

.visible .entry _Z10EchoKernelv()
{


	ret;

}


// ===== COMPILED SASS (sm_100) =====

	.target	sm_100

	.elftype	@"ET_EXEC"


//--------------------- .note.nv.tkinfo           --------------------------
	.section	.note.nv.tkinfo,"",@"SHT_NOTE"
	.sectionflags	@"SHF_NOTE_NV_TKINFO"
	.tkinfo
        /*0018*/ 	.word	0x00000002
        /*0030*/ 	.string	""
        /*0030*/ 	.string	"ptxas"
        /*0030*/ 	.string	"Cuda compilation tools, release 13.0, V13.0.88"
        /*0030*/ 	.string	"Build cuda_13.0.r13.0/compiler.36424714_0"
        /*0030*/ 	.string	"-arch sm_100 -m 64 "



//--------------------- .note.nv.cuinfo           --------------------------
	.section	.note.nv.cuinfo,"",@"SHT_NOTE"
	.sectionflags	@"SHF_NOTE_NV_CUINFO"
        /*0018*/ 	.short	0x0002
        /*001a*/ 	.short	0x0064
        /*001c*/ 	.short	0x0082
	.zero		2


//--------------------- .nv.info                  --------------------------
	.section	.nv.info,"",@"SHT_CUDA_INFO"
	.align	4


	//----- nvinfo : EIATTR_REGCOUNT
	.align		4
        /*0000*/ 	.byte	0x04, 0x2f
        /*0002*/ 	.short	(.L_1 - .L_0)
	.align		4
.L_0:
        /*0004*/ 	.word	index@(_Z10EchoKernelv)
        /*0008*/ 	.word	0x00000004


	//----- nvinfo : EIATTR_FRAME_SIZE
	.align		4
.L_1:
        /*000c*/ 	.byte	0x04, 0x11
        /*000e*/ 	.short	(.L_3 - .L_2)
	.align		4
.L_2:
        /*0010*/ 	.word	index@(_Z10EchoKernelv)
        /*0014*/ 	.word	0x00000000


	//----- nvinfo : EIATTR_MIN_STACK_SIZE
	.align		4
.L_3:
        /*0018*/ 	.byte	0x04, 0x12
        /*001a*/ 	.short	(.L_5 - .L_4)
	.align		4
.L_4:
        /*001c*/ 	.word	index@(_Z10EchoKernelv)
        /*0020*/ 	.word	0x00000000
.L_5:


//--------------------- .nv.compat                --------------------------
	.section	.nv.compat,"",@"SHT_CUDA_COMPAT_INFO"
	.align	4
        /*0000*/ 	.byte	0x02, 0x09, 0x00, 0x00, 0x02, 0x02, 0x01, 0x00, 0x02, 0x05, 0x05, 0x00, 0x03, 0x07, 0x01, 0x01
        /*0010*/ 	.byte	0x02, 0x03, 0x00, 0x00, 0x02, 0x06, 0x01, 0x00, 0x04, 0x0b, 0x08, 0x00, 0x09, 0x00, 0x00, 0x00
        /*0020*/ 	.byte	0x00, 0x00, 0x00, 0x00


//--------------------- .nv.info._Z10EchoKernelv  --------------------------
	.section	.nv.info._Z10EchoKernelv,"",@"SHT_CUDA_INFO"
	.sectionflags	@""
	.align	4


	//----- nvinfo : EIATTR_CUDA_API_VERSION
	.align		4
        /*0000*/ 	.byte	0x04, 0x37
        /*0002*/ 	.short	(.L_7 - .L_6)
.L_6:
        /*0004*/ 	.word	0x00000082


	//----- nvinfo : EIATTR_SPARSE_MMA_MASK
	.align		4
.L_7:
        /*0008*/ 	.byte	0x03, 0x50
        /*000a*/ 	.short	0x0000


	//----- nvinfo : EIATTR_MAXREG_COUNT
	.align		4
        /*000c*/ 	.byte	0x03, 0x1b
        /*000e*/ 	.short	0x00ff


	//----- nvinfo : EIATTR_MERCURY_ISA_VERSION
	.align		4
        /*0010*/ 	.byte	0x03, 0x5f
        /*0012*/ 	.short	0x0101


	//----- nvinfo : EIATTR_VRC_CTA_INIT_COUNT
	.align		4
        /*0014*/ 	.byte	0x02, 0x4a
	.zero		1
	.zero		1


	//----- nvinfo : EIATTR_EXIT_INSTR_OFFSETS
	.align		4
        /*0018*/ 	.byte	0x04, 0x1c
        /*001a*/ 	.short	(.L_9 - .L_8)


	//   ....[0]....
.L_8:
        /*001c*/ 	.word	0x00000010


	//----- nvinfo : EIATTR_SW_WAR
	.align		4
.L_9:
        /*0020*/ 	.byte	0x04, 0x36
        /*0022*/ 	.short	(.L_11 - .L_10)
.L_10:
        /*0024*/ 	.word	0x00000008
.L_11:


//--------------------- .nv.callgraph             --------------------------
	.section	.nv.callgraph,"",@"SHT_CUDA_CALLGRAPH"
	.align	4
	.sectionentsize	8
	.align		4
        /*0000*/ 	.word	0x00000000
	.align		4
        /*0004*/ 	.word	0xffffffff
	.align		4
        /*0008*/ 	.word	0x00000000
	.align		4
        /*000c*/ 	.word	0xfffffffe
	.align		4
        /*0010*/ 	.word	0x00000000
	.align		4
        /*0014*/ 	.word	0xfffffffd
	.align		4
        /*0018*/ 	.word	0x00000000
	.align		4
        /*001c*/ 	.word	0xfffffffc


//--------------------- .text._Z10EchoKernelv     --------------------------
	.section	.text._Z10EchoKernelv,"ax",@progbits
	.align	128
        .global         _Z10EchoKernelv
        .type           _Z10EchoKernelv,@function
        .size           _Z10EchoKernelv,(.L_x_1 - _Z10EchoKernelv)
        .other          _Z10EchoKernelv,@"STO_CUDA_ENTRY STV_DEFAULT"
_Z10EchoKernelv:
.text._Z10EchoKernelv:
[----:B------:R-:W-:Y:S01]  /*0000*/  LDC R1, c[0x0][0x37c] ;  /* 0x0000df00ff017b82 */ /* 0x000fe20000000800 */
[----:B------:R-:W-:Y:S05]  /*0010*/  EXIT ;  /* 0x000000000000794d */ /* 0x000fea0003800000 */
.L_x_0:
[----:B------:R-:W-:-:S00]  /*0020*/  BRA `(.L_x_0) ;  /* 0xfffffffc00fc7947 */ /* 0x000fc0000383ffff */
[----:B------:R-:W-:-:S00]  /*0030*/  NOP ;  /* 0x0000000000007918 */ /* 0x000fc00000000000 */
        /* <DEDUP_REMOVED lines=12> */
.L_x_1:


//--------------------- .nv.shared.reserved.0     --------------------------
	.section	.nv.shared.reserved.0,"aw",@nobits
	.weak		__nv_reservedSMEM_offset_0_alias
	.size		__nv_reservedSMEM_offset_0_alias, 0, 64
	.other		__nv_reservedSMEM_offset_0_alias,@"STO_CUDA_RESERVED_SHARED STV_DEFAULT"
__nv_reservedSMEM_offset_0_alias:
	.zero		0
	.zero		64


//--------------------- .nv.constant0._Z10EchoKernelv --------------------------
	.section	.nv.constant0._Z10EchoKernelv,"a",@progbits
	.sectionflags	@""
	.align	4
.nv.constant0._Z10EchoKernelv:
	.zero		896


//--------------------- SYMBOLS --------------------------

	.type		.nv.reservedSmem.offset0,@object
	.size		.nv.reservedSmem.offset0,0x4
